//
// Generated by NVIDIA NVVM Compiler
//
// Compiler Build ID: CL-36424714
// Cuda compilation tools, release 13.0, V13.0.88
// Based on NVVM 20.0.0
//

.version 9.0
.target sm_100
.address_size 64

	// .globl	_Z11jacobi_gpu2PPPdS1_S1_idd

.visible .entry _Z11jacobi_gpu2PPPdS1_S1_idd(
	.param .u64 .ptr .align 1 _Z11jacobi_gpu2PPPdS1_S1_idd_param_0,
	.param .u64 .ptr .align 1 _Z11jacobi_gpu2PPPdS1_S1_idd_param_1,
	.param .u64 .ptr .align 1 _Z11jacobi_gpu2PPPdS1_S1_idd_param_2,
	.param .u32 _Z11jacobi_gpu2PPPdS1_S1_idd_param_3,
	.param .f64 _Z11jacobi_gpu2PPPdS1_S1_idd_param_4,
	.param .f64 _Z11jacobi_gpu2PPPdS1_S1_idd_param_5
)
{
	.reg .pred 	%p<2>;
	.reg .b32 	%r<19>;
	.reg .b64 	%rd<49>;
	.reg .b64 	%fd<18>;

	ld.param.u64 	%rd1, [_Z11jacobi_gpu2PPPdS1_S1_idd_param_0];
	ld.param.u64 	%rd2, [_Z11jacobi_gpu2PPPdS1_S1_idd_param_1];
	ld.param.u64 	%rd3, [_Z11jacobi_gpu2PPPdS1_S1_idd_param_2];
	ld.param.u32 	%r4, [_Z11jacobi_gpu2PPPdS1_S1_idd_param_3];
	ld.param.f64 	%fd1, [_Z11jacobi_gpu2PPPdS1_S1_idd_param_4];
	ld.param.f64 	%fd2, [_Z11jacobi_gpu2PPPdS1_S1_idd_param_5];
	mov.u32 	%r6, %tid.y;
	mov.u32 	%r7, %ctaid.y;
	mov.u32 	%r8, %ntid.y;
	mad.lo.s32 	%r1, %r7, %r8, %r6;
	mov.u32 	%r9, %tid.x;
	mov.u32 	%r10, %ctaid.x;
	mov.u32 	%r11, %ntid.x;
	mad.lo.s32 	%r2, %r10, %r11, %r9;
	mov.u32 	%r12, %tid.z;
	mov.u32 	%r13, %ctaid.z;
	mov.u32 	%r14, %ntid.z;
	mad.lo.s32 	%r15, %r13, %r14, %r12;
	add.s32 	%r16, %r4, -2;
	max.s32 	%r17, %r1, %r2;
	max.s32 	%r18, %r17, %r15;
	setp.ge.s32 	%p1, %r18, %r16;
	@%p1 bra 	$L__BB0_2;
	cvta.to.global.u64 	%rd4, %rd2;
	cvta.to.global.u64 	%rd5, %rd3;
	cvta.to.global.u64 	%rd6, %rd1;
	mul.wide.u32 	%rd7, %r15, 8;
	add.s64 	%rd8, %rd4, %rd7;
	ld.global.u64 	%rd9, [%rd8];
	cvta.to.global.u64 	%rd10, %rd9;
	mul.wide.u32 	%rd11, %r1, 8;
	add.s64 	%rd12, %rd10, %rd11;
	ld.global.u64 	%rd13, [%rd12+8];
	cvta.to.global.u64 	%rd14, %rd13;
	mul.wide.s32 	%rd15, %r2, 8;
	add.s64 	%rd16, %rd14, %rd15;
	ld.global.f64 	%fd3, [%rd16+8];
	ld.global.u64 	%rd17, [%rd8+16];
	cvta.to.global.u64 	%rd18, %rd17;
	add.s64 	%rd19, %rd18, %rd11;
	ld.global.u64 	%rd20, [%rd19+8];
	cvta.to.global.u64 	%rd21, %rd20;
	add.s64 	%rd22, %rd21, %rd15;
	ld.global.f64 	%fd4, [%rd22+8];
	add.f64 	%fd5, %fd3, %fd4;
	ld.global.u64 	%rd23, [%rd8+8];
	cvta.to.global.u64 	%rd24, %rd23;
	add.s64 	%rd25, %rd24, %rd11;
	ld.global.u64 	%rd26, [%rd25];
	cvta.to.global.u64 	%rd27, %rd26;
	add.s64 	%rd28, %rd27, %rd15;
	ld.global.f64 	%fd6, [%rd28+8];
	add.f64 	%fd7, %fd5, %fd6;
	ld.global.u64 	%rd29, [%rd25+16];
	cvta.to.global.u64 	%rd30, %rd29;
	add.s64 	%rd31, %rd30, %rd15;
	ld.global.f64 	%fd8, [%rd31+8];
	add.f64 	%fd9, %fd7, %fd8;
	ld.global.u64 	%rd32, [%rd25+8];
	cvta.to.global.u64 	%rd33, %rd32;
	add.s64 	%rd34, %rd33, %rd15;
	ld.global.f64 	%fd10, [%rd34];
	add.f64 	%fd11, %fd9, %fd10;
	ld.global.f64 	%fd12, [%rd34+16];
	add.f64 	%fd13, %fd11, %fd12;
	mul.f64 	%fd14, %fd1, %fd1;
	add.s64 	%rd35, %rd5, %rd7;
	ld.global.u64 	%rd36, [%rd35+8];
	cvta.to.global.u64 	%rd37, %rd36;
	add.s64 	%rd38, %rd37, %rd11;
	ld.global.u64 	%rd39, [%rd38+8];
	cvta.to.global.u64 	%rd40, %rd39;
	add.s64 	%rd41, %rd40, %rd15;
	ld.global.f64 	%fd15, [%rd41+8];
	fma.rn.f64 	%fd16, %fd14, %fd15, %fd13;
	mul.f64 	%fd17, %fd2, %fd16;
	add.s64 	%rd42, %rd6, %rd7;
	ld.global.u64 	%rd43, [%rd42+8];
	cvta.to.global.u64 	%rd44, %rd43;
	add.s64 	%rd45, %rd44, %rd11;
	ld.global.u64 	%rd46, [%rd45+8];
	cvta.to.global.u64 	%rd47, %rd46;
	add.s64 	%rd48, %rd47, %rd15;
	st.global.f64 	[%rd48+8], %fd17;
$L__BB0_2:
	ret;

}


// ===== COMPILED SASS (sm_100) =====

	.target	sm_100

	.elftype	@"ET_EXEC"


//--------------------- .note.nv.tkinfo           --------------------------
	.section	.note.nv.tkinfo,"",@"SHT_NOTE"
	.sectionflags	@"SHF_NOTE_NV_TKINFO"
	.tkinfo
        /*0018*/ 	.word	0x00000002
        /*0030*/ 	.string	""
        /*0030*/ 	.string	"ptxas"
        /*0030*/ 	.string	"Cuda compilation tools, release 13.0, V13.0.88"
        /*0030*/ 	.string	"Build cuda_13.0.r13.0/compiler.36424714_0"
        /*0030*/ 	.string	"-arch sm_100 -m 64 "



//--------------------- .note.nv.cuinfo           --------------------------
	.section	.note.nv.cuinfo,"",@"SHT_NOTE"
	.sectionflags	@"SHF_NOTE_NV_CUINFO"
        /*0018*/ 	.short	0x0002
        /*001a*/ 	.short	0x0064
        /*001c*/ 	.short	0x0082
	.zero		2


//--------------------- .nv.info                  --------------------------
	.section	.nv.info,"",@"SHT_CUDA_INFO"
	.align	4


	//----- nvinfo : EIATTR_REGCOUNT
	.align		4
        /*0000*/ 	.byte	0x04, 0x2f
        /*0002*/ 	.short	(.L_1 - .L_0)
	.align		4
.L_0:
        /*0004*/ 	.word	index@(_Z11jacobi_gpu2PPPdS1_S1_idd)
        /*0008*/ 	.word	0x0000001a


	//----- nvinfo : EIATTR_FRAME_SIZE
	.align		4
.L_1:
        /*000c*/ 	.byte	0x04, 0x11
        /*000e*/ 	.short	(.L_3 - .L_2)
	.align		4
.L_2:
        /*0010*/ 	.word	index@(_Z11jacobi_gpu2PPPdS1_S1_idd)
        /*0014*/ 	.word	0x00000000


	//----- nvinfo : EIATTR_MIN_STACK_SIZE
	.align		4
.L_3:
        /*0018*/ 	.byte	0x04, 0x12
        /*001a*/ 	.short	(.L_5 - .L_4)
	.align		4
.L_4:
        /*001c*/ 	.word	index@(_Z11jacobi_gpu2PPPdS1_S1_idd)
        /*0020*/ 	.word	0x00000000
.L_5:


//--------------------- .nv.compat                --------------------------
	.section	.nv.compat,"",@"SHT_CUDA_COMPAT_INFO"
	.align	4
        /*0000*/ 	.byte	0x02, 0x09, 0x00, 0x00, 0x02, 0x02, 0x01, 0x00, 0x02, 0x05, 0x05, 0x00, 0x03, 0x07, 0x01, 0x01
        /*0010*/ 	.byte	0x02, 0x03, 0x00, 0x00, 0x02, 0x06, 0x01, 0x00, 0x04, 0x0b, 0x08, 0x00, 0x01, 0x00, 0x00, 0x00
        /*0020*/ 	.byte	0x00, 0x00, 0x00, 0x00


//--------------------- .nv.info._Z11jacobi_gpu2PPPdS1_S1_idd --------------------------
	.section	.nv.info._Z11jacobi_gpu2PPPdS1_S1_idd,"",@"SHT_CUDA_INFO"
	.sectionflags	@""
	.align	4


	//----- nvinfo : EIATTR_CUDA_API_VERSION
	.align		4
        /*0000*/ 	.byte	0x04, 0x37
        /*0002*/ 	.short	(.L_7 - .L_6)
.L_6:
        /*0004*/ 	.word	0x00000082


	//----- nvinfo : EIATTR_KPARAM_INFO
	.align		4
.L_7:
        /*0008*/ 	.byte	0x04, 0x17
        /*000a*/ 	.short	(.L_9 - .L_8)
.L_8:
        /*000c*/ 	.word	0x00000000
        /*0010*/ 	.short	0x0005
        /*0012*/ 	.short	0x0028
        /*0014*/ 	.byte	0x00, 0xf0, 0x21, 0x00


	//----- nvinfo : EIATTR_KPARAM_INFO
	.align		4
.L_9:
        /*0018*/ 	.byte	0x04, 0x17
        /*001a*/ 	.short	(.L_11 - .L_10)
.L_10:
        /*001c*/ 	.word	0x00000000
        /*0020*/ 	.short	0x0004
        /*0022*/ 	.short	0x0020
        /*0024*/ 	.byte	0x00, 0xf0, 0x21, 0x00


	//----- nvinfo : EIATTR_KPARAM_INFO
	.align		4
.L_11:
        /*0028*/ 	.byte	0x04, 0x17
        /*002a*/ 	.short	(.L_13 - .L_12)
.L_12:
        /*002c*/ 	.word	0x00000000
        /*0030*/ 	.short	0x0003
        /*0032*/ 	.short	0x0018
        /*0034*/ 	.byte	0x00, 0xf0, 0x11, 0x00


	//----- nvinfo : EIATTR_KPARAM_INFO
	.align		4
.L_13:
        /*0038*/ 	.byte	0x04, 0x17
        /*003a*/ 	.short	(.L_15 - .L_14)
.L_14:
        /*003c*/ 	.word	0x00000000
        /*0040*/ 	.short	0x0002
        /*0042*/ 	.short	0x0010
        /*0044*/ 	.byte	0x00, 0xf5, 0x21, 0x00


	//----- nvinfo : EIATTR_KPARAM_INFO
	.align		4
.L_15:
        /*0048*/ 	.byte	0x04, 0x17
        /*004a*/ 	.short	(.L_17 - .L_16)
.L_16:
        /*004c*/ 	.word	0x00000000
        /*0050*/ 	.short	0x0001
        /*0052*/ 	.short	0x0008
        /*0054*/ 	.byte	0x00, 0xf5, 0x21, 0x00


	//----- nvinfo : EIATTR_KPARAM_INFO
	.align		4
.L_17:
        /*0058*/ 	.byte	0x04, 0x17
        /*005a*/ 	.short	(.L_19 - .L_18)
.L_18:
        /*005c*/ 	.word	0x00000000
        /*0060*/ 	.short	0x0000
        /*0062*/ 	.short	0x0000
        /*0064*/ 	.byte	0x00, 0xf5, 0x21, 0x00


	//----- nvinfo : EIATTR_SPARSE_MMA_MASK
	.align		4
.L_19:
        /*0068*/ 	.byte	0x03, 0x50
        /*006a*/ 	.short	0x0000


	//----- nvinfo : EIATTR_MAXREG_COUNT
	.align		4
        /*006c*/ 	.byte	0x03, 0x1b
        /*006e*/ 	.short	0x00ff


	//----- nvinfo : EIATTR_MERCURY_ISA_VERSION
	.align		4
        /*0070*/ 	.byte	0x03, 0x5f
        /*0072*/ 	.short	0x0101


	//----- nvinfo : EIATTR_VRC_CTA_INIT_COUNT
	.align		4
        /*0074*/ 	.byte	0x02, 0x4a
	.zero		1
	.zero		1


	//----- nvinfo : EIATTR_EXIT_INSTR_OFFSETS
	.align		4
        /*0078*/ 	.byte	0x04, 0x1c
        /*007a*/ 	.short	(.L_21 - .L_20)


	//   ....[0]....
.L_20:
        /*007c*/ 	.word	0x00000110


	//   ....[1]....
        /*0080*/ 	.word	0x00000430


	//----- nvinfo : EIATTR_CBANK_PARAM_SIZE
	.align		4
.L_21:
        /*0084*/ 	.byte	0x03, 0x19
        /*0086*/ 	.short	0x0030


	//----- nvinfo : EIATTR_PARAM_CBANK
	.align		4
        /*0088*/ 	.byte	0x04, 0x0a
        /*008a*/ 	.short	(.L_23 - .L_22)
	.align		4
.L_22:
        /*008c*/ 	.word	index@(.nv.constant0._Z11jacobi_gpu2PPPdS1_S1_idd)
        /*0090*/ 	.short	0x0380
        /*0092*/ 	.short	0x0030


	//----- nvinfo : EIATTR_SW_WAR
	.align		4
.L_23:
        /*0094*/ 	.byte	0x04, 0x36
        /*0096*/ 	.short	(.L_25 - .L_24)
.L_24:
        /*0098*/ 	.word	0x00000008
.L_25:


//--------------------- .nv.callgraph             --------------------------
	.section	.nv.callgraph,"",@"SHT_CUDA_CALLGRAPH"
	.align	4
	.sectionentsize	8
	.align		4
        /*0000*/ 	.word	0x00000000
	.align		4
        /*0004*/ 	.word	0xffffffff
	.align		4
        /*0008*/ 	.word	0x00000000
	.align		4
        /*000c*/ 	.word	0xfffffffe
	.align		4
        /*0010*/ 	.word	0x00000000
	.align		4
        /*0014*/ 	.word	0xfffffffd
	.align		4
        /*0018*/ 	.word	0x00000000
	.align		4
        /*001c*/ 	.word	0xfffffffc


//--------------------- .text._Z11jacobi_gpu2PPPdS1_S1_idd --------------------------
	.section	.text._Z11jacobi_gpu2PPPdS1_S1_idd,"ax",@progbits
	.align	128
        .global         _Z11jacobi_gpu2PPPdS1_S1_idd
        .type           _Z11jacobi_gpu2PPPdS1_S1_idd,@function
        .size           _Z11jacobi_gpu2PPPdS1_S1_idd,(.L_x_1 - _Z11jacobi_gpu2PPPdS1_S1_idd)
        .other          _Z11jacobi_gpu2PPPdS1_S1_idd,@"STO_CUDA_ENTRY STV_DEFAULT"
_Z11jacobi_gpu2PPPdS1_S1_idd:
.text._Z11jacobi_gpu2PPPdS1_S1_idd:
[----:B------:R-:W-:Y:S01]  /*0000*/  LDC R1, c[0x0][0x37c] ;  /* 0x0000df00ff017b82 */ /* 0x000fe20000000800 */
[----:B------:R-:W0:Y:S07]  /*0010*/  S2R R7, SR_TID.Y ;  /* 0x0000000000077919 */ /* 0x000e2e0000002200 */
[----:B------:R-:W0:Y:S01]  /*0020*/  LDC R0, c[0x0][0x364] ;  /* 0x0000d900ff007b82 */ /* 0x000e220000000800 */
[----:B------:R-:W1:Y:S01]  /*0030*/  LDCU UR4, c[0x0][0x398] ;  /* 0x00007300ff0477ac */ /* 0x000e620008000800 */
[----:B------:R-:W2:Y:S01]  /*0040*/  S2R R2, SR_TID.X ;  /* 0x0000000000027919 */ /* 0x000ea20000002100 */
[----:B------:R-:W3:Y:S05]  /*0050*/  S2R R4, SR_TID.Z ;  /* 0x0000000000047919 */ /* 0x000eea0000002300 */
[----:B------:R-:W0:Y:S08]  /*0060*/  S2UR UR5, SR_CTAID.Y ;  /* 0x00000000000579c3 */ /* 0x000e300000002600 */
[----:B------:R-:W2:Y:S01]  /*0070*/  LDC R3, c[0x0][0x360] ;  /* 0x0000d800ff037b82 */ /* 0x000ea20000000800 */
[----:B-1----:R-:W-:-:S07]  /*0080*/  UIADD3 UR4, UPT, UPT, UR4, -0x2, URZ ;  /* 0xfffffffe04047890 */ /* 0x002fce000fffe0ff */
[----:B------:R-:W2:Y:S08]  /*0090*/  S2UR UR6, SR_CTAID.X ;  /* 0x00000000000679c3 */ /* 0x000eb00000002500 */
[----:B------:R-:W3:Y:S01]  /*00a0*/  S2UR UR7, SR_CTAID.Z ;  /* 0x00000000000779c3 */ /* 0x000ee20000002700 */
[----:B0-----:R-:W-:-:S07]  /*00b0*/  IMAD R7, R0, UR5, R7 ;  /* 0x0000000500077c24 */ /* 0x001fce000f8e0207 */
[----:B------:R-:W3:Y:S01]  /*00c0*/  LDC R5, c[0x0][0x368] ;  /* 0x0000da00ff057b82 */ /* 0x000ee20000000800 */
[----:B--2---:R-:W-:Y:S02]  /*00d0*/  IMAD R0, R3, UR6, R2 ;  /* 0x0000000603007c24 */ /* 0x004fe4000f8e0202 */
[----:B---3--:R-:W-:-:S05]  /*00e0*/  IMAD R4, R5, UR7, R4 ;  /* 0x0000000705047c24 */ /* 0x008fca000f8e0204 */
[----:B------:R-:W-:-:S04]  /*00f0*/  VIMNMX3 R2, R7, R0, R4, !PT ;  /* 0x000000000702720f */ /* 0x000fc80007800104 */
[----:B------:R-:W-:-:S13]  /*0100*/  ISETP.GE.AND P0, PT, R2, UR4, PT ;  /* 0x0000000402007c0c */ /* 0x000fda000bf06270 */
[----:B------:R-:W-:Y:S05]  /*0110*/  @P0 EXIT ;  /* 0x000000000000094d */ /* 0x000fea0003800000 */
[----:B------:R-:W0:Y:S01]  /*0120*/  LDC.64 R8, c[0x0][0x388] ;  /* 0x0000e200ff087b82 */ /* 0x000e220000000a00 */
[----:B------:R-:W1:Y:S07]  /*0130*/  LDCU.64 UR4, c[0x0][0x358] ;  /* 0x00006b00ff0477ac */ /* 0x000e6e0008000a00 */
[----:B------:R-:W2:Y:S01]  /*0140*/  LDC.64 R2, c[0x0][0x390] ;  /* 0x0000e400ff027b82 */ /* 0x000ea20000000a00 */
[----:B0-----:R-:W-:-:S05]  /*0150*/  IMAD.WIDE.U32 R8, R4, 0x8, R8 ;  /* 0x0000000804087825 */ /* 0x001fca00078e0008 */
[----:B-1----:R-:W3:Y:S04]  /*0160*/  LDG.E.64 R10, desc[UR4][R8.64] ;  /* 0x00000004080a7981 */ /* 0x002ee8000c1e1b00 */
[----:B------:R-:W4:Y:S04]  /*0170*/  LDG.E.64 R12, desc[UR4][R8.64+0x10] ;  /* 0x00001004080c7981 */ /* 0x000f28000c1e1b00 */
[----:B------:R-:W5:Y:S01]  /*0180*/  LDG.E.64 R14, desc[UR4][R8.64+0x8] ;  /* 0x00000804080e7981 */ /* 0x000f62000c1e1b00 */
[----:B--2---:R-:W-:-:S06]  /*0190*/  IMAD.WIDE.U32 R2, R4, 0x8, R2 ;  /* 0x0000000804027825 */ /* 0x004fcc00078e0002 */
[----:B------:R-:W2:Y:S01]  /*01a0*/  LDG.E.64 R2, desc[UR4][R2.64+0x8] ;  /* 0x0000080402027981 */ /* 0x000ea2000c1e1b00 */
[C---:B---3--:R-:W-:Y:S02]  /*01b0*/  IMAD.WIDE.U32 R18, R7.reuse, 0x8, R10 ;  /* 0x0000000807127825 */ /* 0x048fe400078e000a */
[----:B------:R-:W0:Y:S02]  /*01c0*/  LDC.64 R10, c[0x0][0x380] ;  /* 0x0000e000ff0a7b82 */ /* 0x000e240000000a00 */
[C---:B----4-:R-:W-:Y:S02]  /*01d0*/  IMAD.WIDE.U32 R20, R7.reuse, 0x8, R12 ;  /* 0x0000000807147825 */ /* 0x050fe400078e000c */
[----:B------:R-:W3:Y:S04]  /*01e0*/  LDG.E.64 R18, desc[UR4][R18.64+0x8] ;  /* 0x0000080412127981 */ /* 0x000ee8000c1e1b00 */
[----:B------:R-:W4:Y:S01]  /*01f0*/  LDG.E.64 R20, desc[UR4][R20.64+0x8] ;  /* 0x0000080414147981 */ /* 0x000f22000c1e1b00 */
[----:B-----5:R-:W-:-:S05]  /*0200*/  IMAD.WIDE.U32 R22, R7, 0x8, R14 ;  /* 0x0000000807167825 */ /* 0x020fca00078e000e */
[----:B------:R-:W5:Y:S04]  /*0210*/  LDG.E.64 R16, desc[UR4][R22.64] ;  /* 0x0000000416107981 */ /* 0x000f68000c1e1b00 */
[----:B------:R-:W5:Y:S04]  /*0220*/  LDG.E.64 R14, desc[UR4][R22.64+0x10] ;  /* 0x00001004160e7981 */ /* 0x000f68000c1e1b00 */
[----:B------:R-:W5:Y:S01]  /*0230*/  LDG.E.64 R12, desc[UR4][R22.64+0x8] ;  /* 0x00000804160c7981 */ /* 0x000f62000c1e1b00 */
[----:B--2---:R-:W-:-:S06]  /*0240*/  IMAD.WIDE.U32 R8, R7, 0x8, R2 ;  /* 0x0000000807087825 */ /* 0x004fcc00078e0002 */
[----:B------:R-:W2:Y:S01]  /*0250*/  LDG.E.64 R8, desc[UR4][R8.64+0x8] ;  /* 0x0000080408087981 */ /* 0x000ea2000c1e1b00 */
[----:B0-----:R-:W-:-:S06]  /*0260*/  IMAD.WIDE.U32 R10, R4, 0x8, R10 ;  /* 0x00000008040a7825 */ /* 0x001fcc00078e000a */
[----:B------:R-:W2:Y:S01]  /*0270*/  LDG.E.64 R10, desc[UR4][R10.64+0x8] ;  /* 0x000008040a0a7981 */ /* 0x000ea2000c1e1b00 */
[----:B---3--:R-:W-:-:S04]  /*0280*/  IMAD.WIDE R2, R0, 0x8, R18 ;  /* 0x0000000800027825 */ /* 0x008fc800078e0212 */
[C---:B----4-:R-:W-:Y:S02]  /*0290*/  IMAD.WIDE R4, R0.reuse, 0x8, R20 ;  /* 0x0000000800047825 */ /* 0x050fe400078e0214 */
[----:B------:R-:W3:Y:S04]  /*02a0*/  LDG.E.64 R2, desc[UR4][R2.64+0x8] ;  /* 0x0000080402027981 */ /* 0x000ee8000c1e1b00 */
[----:B------:R-:W3:Y:S01]  /*02b0*/  LDG.E.64 R4, desc[UR4][R4.64+0x8] ;  /* 0x0000080404047981 */ /* 0x000ee2000c1e1b00 */
[----:B-----5:R-:W-:-:S04]  /*02c0*/  IMAD.WIDE R16, R0, 0x8, R16 ;  /* 0x0000000800107825 */ /* 0x020fc800078e0210 */
[C---:B------:R-:W-:Y:S02]  /*02d0*/  IMAD.WIDE R14, R0.reuse, 0x8, R14 ;  /* 0x00000008000e7825 */ /* 0x040fe400078e020e */
[----:B------:R-:W4:Y:S04]  /*02e0*/  LDG.E.64 R16, desc[UR4][R16.64+0x8] ;  /* 0x0000080410107981 */ /* 0x000f28000c1e1b00 */
[----:B------:R-:W5:Y:S01]  /*02f0*/  LDG.E.64 R14, desc[UR4][R14.64+0x8] ;  /* 0x000008040e0e7981 */ /* 0x000f62000c1e1b00 */
[----:B------:R-:W-:-:S05]  /*0300*/  IMAD.WIDE R20, R0, 0x8, R12 ;  /* 0x0000000800147825 */ /* 0x000fca00078e020c */
[----:B------:R-:W5:Y:S01]  /*0310*/  LDG.E.64 R18, desc[UR4][R20.64] ;  /* 0x0000000414127981 */ /* 0x000f62000c1e1b00 */
[----:B--2---:R-:W-:-:S03]  /*0320*/  IMAD.WIDE R8, R0, 0x8, R8 ;  /* 0x0000000800087825 */ /* 0x004fc600078e0208 */
[----:B------:R-:W2:Y:S04]  /*0330*/  LDG.E.64 R12, desc[UR4][R20.64+0x10] ;  /* 0x00001004140c7981 */ /* 0x000ea8000c1e1b00 */
[----:B------:R-:W2:Y:S01]  /*0340*/  LDG.E.64 R8, desc[UR4][R8.64+0x8] ;  /* 0x0000080408087981 */ /* 0x000ea2000c1e1b00 */
[----:B------:R-:W-:Y:S02]  /*0350*/  IMAD.WIDE.U32 R6, R7, 0x8, R10 ;  /* 0x0000000807067825 */ /* 0x000fe400078e000a */
[----:B------:R-:W0:Y:S04]  /*0360*/  LDC.64 R10, c[0x0][0x3a8] ;  /* 0x0000ea00ff0a7b82 */ /* 0x000e280000000a00 */
[----:B------:R-:W2:Y:S01]  /*0370*/  LDG.E.64 R6, desc[UR4][R6.64+0x8] ;  /* 0x0000080406067981 */ /* 0x000ea2000c1e1b00 */
[----:B---3--:R-:W-:-:S03]  /*0380*/  DADD R2, R2, R4 ;  /* 0x0000000002027229 */ /* 0x008fc60000000004 */
[----:B------:R-:W1:Y:S05]  /*0390*/  LDC.64 R4, c[0x0][0x3a0] ;  /* 0x0000e800ff047b82 */ /* 0x000e6a0000000a00 */
[----:B----4-:R-:W-:-:S08]  /*03a0*/  DADD R2, R2, R16 ;  /* 0x0000000002027229 */ /* 0x010fd00000000010 */
[----:B-----5:R-:W-:-:S08]  /*03b0*/  DADD R2, R2, R14 ;  /* 0x0000000002027229 */ /* 0x020fd0000000000e */
[----:B------:R-:W-:Y:S02]  /*03c0*/  DADD R2, R2, R18 ;  /* 0x0000000002027229 */ /* 0x000fe40000000012 */
[----:B-1----:R-:W-:-:S06]  /*03d0*/  DMUL R4, R4, R4 ;  /* 0x0000000404047228 */ /* 0x002fcc0000000000 */
[----:B--2---:R-:W-:Y:S01]  /*03e0*/  DADD R2, R2, R12 ;  /* 0x0000000002027229 */ /* 0x004fe2000000000c */
[----:B------:R-:W-:-:S07]  /*03f0*/  IMAD.WIDE R6, R0, 0x8, R6 ;  /* 0x0000000800067825 */ /* 0x000fce00078e0206 */
[----:B------:R-:W-:-:S08]  /*0400*/  DFMA R2, R4, R8, R2 ;  /* 0x000000080402722b */ /* 0x000fd00000000002 */
[----:B0-----:R-:W-:-:S07]  /*0410*/  DMUL R2, R2, R10 ;  /* 0x0000000a02027228 */ /* 0x001fce0000000000 */
[----:B------:R-:W-:Y:S01]  /*0420*/  STG.E.64 desc[UR4][R6.64+0x8], R2 ;  /* 0x0000080206007986 */ /* 0x000fe2000c101b04 */
[----:B------:R-:W-:Y:S05]  /*0430*/  EXIT ;  /* 0x000000000000794d */ /* 0x000fea0003800000 */
.L_x_0:
[----:B------:R-:W-:-:S00]  /*0440*/  BRA `(.L_x_0) ;  /* 0xfffffffc00fc7947 */ /* 0x000fc0000383ffff */
[----:B------:R-:W-:-:S00]  /*0450*/  NOP ;  /* 0x0000000000007918 */ /* 0x000fc00000000000 */
        /* <DEDUP_REMOVED lines=10> */
.L_x_1:


//--------------------- .nv.shared.reserved.0     --------------------------
	.section	.nv.shared.reserved.0,"aw",@nobits
	.weak		__nv_reservedSMEM_offset_0_alias
	.size		__nv_reservedSMEM_offset_0_alias, 0, 64
	.other		__nv_reservedSMEM_offset_0_alias,@"STO_CUDA_RESERVED_SHARED STV_DEFAULT"
__nv_reservedSMEM_offset_0_alias:
	.zero		0
	.zero		64


//--------------------- .nv.constant0._Z11jacobi_gpu2PPPdS1_S1_idd --------------------------
	.section	.nv.constant0._Z11jacobi_gpu2PPPdS1_S1_idd,"a",@progbits
	.sectionflags	@""
	.align	4
.nv.constant0._Z11jacobi_gpu2PPPdS1_S1_idd:
	.zero		944


//--------------------- SYMBOLS --------------------------

	.type		.nv.reservedSmem.offset0,@object
	.size		.nv.reservedSmem.offset0,0x4
